//
// Generated by NVIDIA NVVM Compiler
//
// Compiler Build ID: CL-36424714
// Cuda compilation tools, release 13.0, V13.0.88
// Based on NVVM 20.0.0
//

.version 9.0
.target sm_100
.address_size 64

	// .globl	_Z10ComputeBoxPdS_S_S_S_S_S_iS_
.extern .func  (.param .b32 func_retval0) vprintf
(
	.param .b64 vprintf_param_0,
	.param .b64 vprintf_param_1
)
;
.global .align 8 .b8 rres[48];
.extern .shared .align 16 .b8 s_x[];
.global .align 1 .b8 $str[24] = {91, 37, 100, 44, 37, 100, 93, 32, 37, 108, 102, 44, 32, 37, 108, 102, 44, 32, 37, 108, 102, 10, 10};
.global .align 1 .b8 $str$1[36] = {91, 37, 100, 93, 32, 77, 65, 88, 32, 79, 78, 32, 88, 32, 73, 83, 32, 37, 102, 32, 79, 86, 69, 82, 32, 37, 102, 32, 65, 78, 68, 32, 37, 102, 10};
.global .align 1 .b8 $str$2[11] = {91, 37, 100, 93, 32, 37, 108, 102, 10, 32};

.visible .entry _Z10ComputeBoxPdS_S_S_S_S_S_iS_(
	.param .u64 .ptr .align 1 _Z10ComputeBoxPdS_S_S_S_S_S_iS__param_0,
	.param .u64 .ptr .align 1 _Z10ComputeBoxPdS_S_S_S_S_S_iS__param_1,
	.param .u64 .ptr .align 1 _Z10ComputeBoxPdS_S_S_S_S_S_iS__param_2,
	.param .u64 .ptr .align 1 _Z10ComputeBoxPdS_S_S_S_S_S_iS__param_3,
	.param .u64 .ptr .align 1 _Z10ComputeBoxPdS_S_S_S_S_S_iS__param_4,
	.param .u64 .ptr .align 1 _Z10ComputeBoxPdS_S_S_S_S_S_iS__param_5,
	.param .u64 .ptr .align 1 _Z10ComputeBoxPdS_S_S_S_S_S_iS__param_6,
	.param .u32 _Z10ComputeBoxPdS_S_S_S_S_S_iS__param_7,
	.param .u64 .ptr .align 1 _Z10ComputeBoxPdS_S_S_S_S_S_iS__param_8
)
{
	.local .align 16 .b8 	__local_depot0[32];
	.reg .b64 	%SP;
	.reg .b64 	%SPL;
	.reg .pred 	%p<8>;
	.reg .b32 	%r<41>;
	.reg .b64 	%rd<24>;
	.reg .b64 	%fd<54>;

	mov.u64 	%SPL, __local_depot0;
	cvta.local.u64 	%SP, %SPL;
	ld.param.u64 	%rd2, [_Z10ComputeBoxPdS_S_S_S_S_S_iS__param_0];
	ld.param.u64 	%rd3, [_Z10ComputeBoxPdS_S_S_S_S_S_iS__param_1];
	ld.param.u64 	%rd4, [_Z10ComputeBoxPdS_S_S_S_S_S_iS__param_2];
	ld.param.u32 	%r7, [_Z10ComputeBoxPdS_S_S_S_S_S_iS__param_7];
	ld.param.u64 	%rd5, [_Z10ComputeBoxPdS_S_S_S_S_S_iS__param_8];
	add.u64 	%rd6, %SP, 0;
	add.u64 	%rd1, %SPL, 0;
	mov.u32 	%r1, %tid.x;
	mov.u32 	%r8, %ctaid.x;
	mov.u32 	%r9, %ntid.x;
	mad.lo.s32 	%r2, %r8, %r9, %r1;
	setp.le.u32 	%p1, %r7, %r2;
	@%p1 bra 	$L__BB0_8;
	cvta.to.global.u64 	%rd7, %rd2;
	cvta.to.global.u64 	%rd8, %rd3;
	cvta.to.global.u64 	%rd9, %rd4;
	mul.wide.u32 	%rd10, %r2, 8;
	add.s64 	%rd11, %rd7, %rd10;
	ld.global.f64 	%fd46, [%rd11];
	shl.b32 	%r10, %r1, 3;
	mov.u32 	%r11, s_x;
	add.s32 	%r3, %r11, %r10;
	st.shared.f64 	[%r3], %fd46;
	add.s64 	%rd12, %rd8, %rd10;
	ld.global.f64 	%fd44, [%rd12];
	st.shared.f64 	[%r3+8], %fd44;
	add.s64 	%rd13, %rd9, %rd10;
	ld.global.f64 	%fd42, [%rd13];
	st.shared.f64 	[%r3+16], %fd42;
	bar.sync 	0;
	setp.lt.u32 	%p2, %r7, 4;
	mov.f64 	%fd43, %fd42;
	mov.f64 	%fd45, %fd44;
	mov.f64 	%fd47, %fd46;
	@%p2 bra 	$L__BB0_6;
	shl.b32 	%r13, %r1, 4;
	add.s32 	%r4, %r3, %r13;
	mov.b32 	%r40, 3;
	mov.u64 	%rd14, $str;
	mov.u64 	%rd17, $str$1;
	mov.f64 	%fd43, %fd42;
	mov.f64 	%fd45, %fd44;
	mov.f64 	%fd47, %fd46;
$L__BB0_3:
	ld.shared.f64 	%fd28, [%r4];
	ld.shared.f64 	%fd29, [%r4+8];
	ld.shared.f64 	%fd30, [%r4+16];
	st.local.v2.u32 	[%rd1], {%r40, %r1};
	st.local.f64 	[%rd1+8], %fd28;
	st.local.v2.f64 	[%rd1+16], {%fd29, %fd30};
	cvta.global.u64 	%rd15, %rd14;
	{ // callseq 0, 0
	.param .b64 param0;
	st.param.b64 	[param0], %rd15;
	.param .b64 param1;
	st.param.b64 	[param1], %rd6;
	.param .b32 retval0;
	call.uni (retval0), 
	vprintf, 
	(
	param0, 
	param1
	);
	ld.param.b32 	%r14, [retval0];
	} // callseq 0
	shl.b32 	%r6, %r40, 1;
	rem.u32 	%r16, %r1, %r6;
	setp.ne.s32 	%p3, %r16, 0;
	add.s32 	%r17, %r40, %r1;
	setp.ge.u32 	%p4, %r17, %r7;
	or.pred  	%p5, %p4, %p3;
	@%p5 bra 	$L__BB0_5;
	shl.b32 	%r18, %r40, 3;
	add.s32 	%r19, %r3, %r18;
	ld.shared.f64 	%fd31, [%r19];
	max.f64 	%fd32, %fd47, %fd31;
	st.local.u32 	[%rd1], %r1;
	st.local.f64 	[%rd1+8], %fd32;
	st.local.v2.f64 	[%rd1+16], {%fd47, %fd31};
	cvta.global.u64 	%rd18, %rd17;
	{ // callseq 1, 0
	.param .b64 param0;
	st.param.b64 	[param0], %rd18;
	.param .b64 param1;
	st.param.b64 	[param1], %rd6;
	.param .b32 retval0;
	call.uni (retval0), 
	vprintf, 
	(
	param0, 
	param1
	);
	ld.param.b32 	%r20, [retval0];
	} // callseq 1
	ld.shared.f64 	%fd33, [%r19];
	max.f64 	%fd47, %fd47, %fd33;
	min.f64 	%fd46, %fd46, %fd33;
	ld.shared.f64 	%fd34, [%r19+8];
	max.f64 	%fd45, %fd45, %fd34;
	min.f64 	%fd44, %fd44, %fd34;
	ld.shared.f64 	%fd35, [%r19+16];
	max.f64 	%fd43, %fd43, %fd35;
	min.f64 	%fd42, %fd42, %fd35;
$L__BB0_5:
	bar.sync 	0;
	setp.lt.u32 	%p6, %r6, %r7;
	mov.u32 	%r40, %r6;
	@%p6 bra 	$L__BB0_3;
$L__BB0_6:
	setp.ne.s32 	%p7, %r1, 0;
	@%p7 bra 	$L__BB0_8;
	cvta.to.global.u64 	%rd20, %rd5;
	st.global.f64 	[%rd20], %fd47;
	mov.b32 	%r22, 0;
	st.local.u32 	[%rd1], %r22;
	st.local.f64 	[%rd1+8], %fd47;
	mov.u64 	%rd21, $str$2;
	cvta.global.u64 	%rd22, %rd21;
	add.u64 	%rd23, %SP, 0;
	{ // callseq 2, 0
	.param .b64 param0;
	st.param.b64 	[param0], %rd22;
	.param .b64 param1;
	st.param.b64 	[param1], %rd23;
	.param .b32 retval0;
	call.uni (retval0), 
	vprintf, 
	(
	param0, 
	param1
	);
	ld.param.b32 	%r23, [retval0];
	} // callseq 2
	st.global.f64 	[%rd20+8], %fd46;
	mov.b32 	%r25, 1;
	st.local.u32 	[%rd1], %r25;
	st.local.f64 	[%rd1+8], %fd46;
	{ // callseq 3, 0
	.param .b64 param0;
	st.param.b64 	[param0], %rd22;
	.param .b64 param1;
	st.param.b64 	[param1], %rd23;
	.param .b32 retval0;
	call.uni (retval0), 
	vprintf, 
	(
	param0, 
	param1
	);
	ld.param.b32 	%r26, [retval0];
	} // callseq 3
	st.global.f64 	[%rd20+16], %fd45;
	mov.b32 	%r28, 2;
	st.local.u32 	[%rd1], %r28;
	st.local.f64 	[%rd1+8], %fd45;
	{ // callseq 4, 0
	.param .b64 param0;
	st.param.b64 	[param0], %rd22;
	.param .b64 param1;
	st.param.b64 	[param1], %rd23;
	.param .b32 retval0;
	call.uni (retval0), 
	vprintf, 
	(
	param0, 
	param1
	);
	ld.param.b32 	%r29, [retval0];
	} // callseq 4
	st.global.f64 	[%rd20+24], %fd44;
	mov.b32 	%r31, 3;
	st.local.u32 	[%rd1], %r31;
	st.local.f64 	[%rd1+8], %fd44;
	{ // callseq 5, 0
	.param .b64 param0;
	st.param.b64 	[param0], %rd22;
	.param .b64 param1;
	st.param.b64 	[param1], %rd23;
	.param .b32 retval0;
	call.uni (retval0), 
	vprintf, 
	(
	param0, 
	param1
	);
	ld.param.b32 	%r32, [retval0];
	} // callseq 5
	st.global.f64 	[%rd20+32], %fd43;
	mov.b32 	%r34, 4;
	st.local.u32 	[%rd1], %r34;
	st.local.f64 	[%rd1+8], %fd43;
	{ // callseq 6, 0
	.param .b64 param0;
	st.param.b64 	[param0], %rd22;
	.param .b64 param1;
	st.param.b64 	[param1], %rd23;
	.param .b32 retval0;
	call.uni (retval0), 
	vprintf, 
	(
	param0, 
	param1
	);
	ld.param.b32 	%r35, [retval0];
	} // callseq 6
	st.global.f64 	[%rd20+40], %fd42;
	mov.b32 	%r37, 5;
	st.local.u32 	[%rd1], %r37;
	st.local.f64 	[%rd1+8], %fd42;
	{ // callseq 7, 0
	.param .b64 param0;
	st.param.b64 	[param0], %rd22;
	.param .b64 param1;
	st.param.b64 	[param1], %rd23;
	.param .b32 retval0;
	call.uni (retval0), 
	vprintf, 
	(
	param0, 
	param1
	);
	ld.param.b32 	%r38, [retval0];
	} // callseq 7
$L__BB0_8:
	ret;

}


// ===== COMPILED SASS (sm_100) =====

	.target	sm_100

	.elftype	@"ET_EXEC"


//--------------------- .note.nv.tkinfo           --------------------------
	.section	.note.nv.tkinfo,"",@"SHT_NOTE"
	.sectionflags	@"SHF_NOTE_NV_TKINFO"
	.tkinfo
        /*0018*/ 	.word	0x00000002
        /*0030*/ 	.string	""
        /*0030*/ 	.string	"ptxas"
        /*0030*/ 	.string	"Cuda compilation tools, release 13.0, V13.0.88"
        /*0030*/ 	.string	"Build cuda_13.0.r13.0/compiler.36424714_0"
        /*0030*/ 	.string	"-arch sm_100 -m 64 "



//--------------------- .note.nv.cuinfo           --------------------------
	.section	.note.nv.cuinfo,"",@"SHT_NOTE"
	.sectionflags	@"SHF_NOTE_NV_CUINFO"
        /*0018*/ 	.short	0x0002
        /*001a*/ 	.short	0x0064
        /*001c*/ 	.short	0x0082
	.zero		2


//--------------------- .nv.info                  --------------------------
	.section	.nv.info,"",@"SHT_CUDA_INFO"
	.align	4


	//----- nvinfo : EIATTR_REGCOUNT
	.align		4
        /*0000*/ 	.byte	0x04, 0x2f
        /*0002*/ 	.short	(.L_5 - .L_4)
	.align		4
.L_4:
        /*0004*/ 	.word	index@(_Z10ComputeBoxPdS_S_S_S_S_S_iS_)
        /*0008*/ 	.word	0x0000002a


	//----- nvinfo : EIATTR_FRAME_SIZE
	.align		4
.L_5:
        /*000c*/ 	.byte	0x04, 0x11
        /*000e*/ 	.short	(.L_7 - .L_6)
	.align		4
.L_6:
        /*0010*/ 	.word	index@(_Z10ComputeBoxPdS_S_S_S_S_S_iS_)
        /*0014*/ 	.word	0x00000020


	//----- nvinfo : EIATTR_MIN_STACK_SIZE
	.align		4
.L_7:
        /*0018*/ 	.byte	0x04, 0x12
        /*001a*/ 	.short	(.L_9 - .L_8)
	.align		4
.L_8:
        /*001c*/ 	.word	index@(_Z10ComputeBoxPdS_S_S_S_S_S_iS_)
        /*0020*/ 	.word	0x00000020
.L_9:


//--------------------- .nv.compat                --------------------------
	.section	.nv.compat,"",@"SHT_CUDA_COMPAT_INFO"
	.align	4
        /*0000*/ 	.byte	0x02, 0x09, 0x00, 0x00, 0x02, 0x02, 0x01, 0x00, 0x02, 0x05, 0x05, 0x00, 0x03, 0x07, 0x01, 0x01
        /*0010*/ 	.byte	0x02, 0x03, 0x00, 0x00, 0x02, 0x06, 0x01, 0x00, 0x04, 0x0b, 0x08, 0x00, 0x01, 0x00, 0x00, 0x00
        /*0020*/ 	.byte	0x00, 0x00, 0x00, 0x00


//--------------------- .nv.info._Z10ComputeBoxPdS_S_S_S_S_S_iS_ --------------------------
	.section	.nv.info._Z10ComputeBoxPdS_S_S_S_S_S_iS_,"",@"SHT_CUDA_INFO"
	.sectionflags	@""
	.align	4


	//----- nvinfo : EIATTR_CUDA_API_VERSION
	.align		4
        /*0000*/ 	.byte	0x04, 0x37
        /*0002*/ 	.short	(.L_11 - .L_10)
.L_10:
        /*0004*/ 	.word	0x00000082


	//----- nvinfo : EIATTR_KPARAM_INFO
	.align		4
.L_11:
        /*0008*/ 	.byte	0x04, 0x17
        /*000a*/ 	.short	(.L_13 - .L_12)
.L_12:
        /*000c*/ 	.word	0x00000000
        /*0010*/ 	.short	0x0008
        /*0012*/ 	.short	0x0040
        /*0014*/ 	.byte	0x00, 0xf5, 0x21, 0x00


	//----- nvinfo : EIATTR_KPARAM_INFO
	.align		4
.L_13:
        /*0018*/ 	.byte	0x04, 0x17
        /*001a*/ 	.short	(.L_15 - .L_14)
.L_14:
        /*001c*/ 	.word	0x00000000
        /*0020*/ 	.short	0x0007
        /*0022*/ 	.short	0x0038
        /*0024*/ 	.byte	0x00, 0xf0, 0x11, 0x00


	//----- nvinfo : EIATTR_KPARAM_INFO
	.align		4
.L_15:
        /*0028*/ 	.byte	0x04, 0x17
        /*002a*/ 	.short	(.L_17 - .L_16)
.L_16:
        /*002c*/ 	.word	0x00000000
        /*0030*/ 	.short	0x0006
        /*0032*/ 	.short	0x0030
        /*0034*/ 	.byte	0x00, 0xf5, 0x21, 0x00


	//----- nvinfo : EIATTR_KPARAM_INFO
	.align		4
.L_17:
        /*0038*/ 	.byte	0x04, 0x17
        /*003a*/ 	.short	(.L_19 - .L_18)
.L_18:
        /*003c*/ 	.word	0x00000000
        /*0040*/ 	.short	0x0005
        /*0042*/ 	.short	0x0028
        /*0044*/ 	.byte	0x00, 0xf5, 0x21, 0x00


	//----- nvinfo : EIATTR_KPARAM_INFO
	.align		4
.L_19:
        /*0048*/ 	.byte	0x04, 0x17
        /*004a*/ 	.short	(.L_21 - .L_20)
.L_20:
        /*004c*/ 	.word	0x00000000
        /*0050*/ 	.short	0x0004
        /*0052*/ 	.short	0x0020
        /*0054*/ 	.byte	0x00, 0xf5, 0x21, 0x00


	//----- nvinfo : EIATTR_KPARAM_INFO
	.align		4
.L_21:
        /*0058*/ 	.byte	0x04, 0x17
        /*005a*/ 	.short	(.L_23 - .L_22)
.L_22:
        /*005c*/ 	.word	0x00000000
        /*0060*/ 	.short	0x0003
        /*0062*/ 	.short	0x0018
        /*0064*/ 	.byte	0x00, 0xf5, 0x21, 0x00


	//----- nvinfo : EIATTR_KPARAM_INFO
	.align		4
.L_23:
        /*0068*/ 	.byte	0x04, 0x17
        /*006a*/ 	.short	(.L_25 - .L_24)
.L_24:
        /*006c*/ 	.word	0x00000000
        /*0070*/ 	.short	0x0002
        /*0072*/ 	.short	0x0010
        /*0074*/ 	.byte	0x00, 0xf5, 0x21, 0x00


	//----- nvinfo : EIATTR_KPARAM_INFO
	.align		4
.L_25:
        /*0078*/ 	.byte	0x04, 0x17
        /*007a*/ 	.short	(.L_27 - .L_26)
.L_26:
        /*007c*/ 	.word	0x00000000
        /*0080*/ 	.short	0x0001
        /*0082*/ 	.short	0x0008
        /*0084*/ 	.byte	0x00, 0xf5, 0x21, 0x00


	//----- nvinfo : EIATTR_KPARAM_INFO
	.align		4
.L_27:
        /*0088*/ 	.byte	0x04, 0x17
        /*008a*/ 	.short	(.L_29 - .L_28)
.L_28:
        /*008c*/ 	.word	0x00000000
        /*0090*/ 	.short	0x0000
        /*0092*/ 	.short	0x0000
        /*0094*/ 	.byte	0x00, 0xf5, 0x21, 0x00


	//----- nvinfo : EIATTR_SPARSE_MMA_MASK
	.align		4
.L_29:
        /*0098*/ 	.byte	0x03, 0x50
        /*009a*/ 	.short	0x0000


	//----- nvinfo : EIATTR_MAXREG_COUNT
	.align		4
        /*009c*/ 	.byte	0x03, 0x1b
        /*009e*/ 	.short	0x00ff


	//----- nvinfo : EIATTR_NUM_BARRIERS
	.align		4
        /*00a0*/ 	.byte	0x02, 0x4c
        /*00a2*/ 	.byte	0x01
	.zero		1


	//----- nvinfo : EIATTR_EXTERNS
	.align		4
        /*00a4*/ 	.byte	0x04, 0x0f
        /*00a6*/ 	.short	(.L_31 - .L_30)


	//   ....[0]....
	.align		4
.L_30:
        /*00a8*/ 	.word	index@(vprintf)


	//----- nvinfo : EIATTR_MERCURY_ISA_VERSION
	.align		4
.L_31:
        /*00ac*/ 	.byte	0x03, 0x5f
        /*00ae*/ 	.short	0x0101


	//----- nvinfo : EIATTR_VRC_CTA_INIT_COUNT
	.align		4
        /*00b0*/ 	.byte	0x02, 0x4a
	.zero		1
	.zero		1


	//----- nvinfo : EIATTR_SYSCALL_OFFSETS
	.align		4
        /*00b4*/ 	.byte	0x04, 0x46
        /*00b6*/ 	.short	(.L_33 - .L_32)


	//   ....[0]....
.L_32:
        /*00b8*/ 	.word	0x000003e0


	//   ....[1]....
        /*00bc*/ 	.word	0x00000690


	//   ....[2]....
        /*00c0*/ 	.word	0x00000ad0


	//   ....[3]....
        /*00c4*/ 	.word	0x00000ba0


	//   ....[4]....
        /*00c8*/ 	.word	0x00000c70


	//   ....[5]....
        /*00cc*/ 	.word	0x00000d40


	//   ....[6]....
        /*00d0*/ 	.word	0x00000e10


	//   ....[7]....
        /*00d4*/ 	.word	0x00000ee0


	//----- nvinfo : EIATTR_EXIT_INSTR_OFFSETS
	.align		4
.L_33:
        /*00d8*/ 	.byte	0x04, 0x1c
        /*00da*/ 	.short	(.L_35 - .L_34)


	//   ....[0]....
.L_34:
        /*00dc*/ 	.word	0x000000c0


	//   ....[1]....
        /*00e0*/ 	.word	0x00000a00


	//   ....[2]....
        /*00e4*/ 	.word	0x00000ef0


	//----- nvinfo : EIATTR_CRS_STACK_SIZE
	.align		4
.L_35:
        /*00e8*/ 	.byte	0x04, 0x1e
        /*00ea*/ 	.short	(.L_37 - .L_36)
.L_36:
        /*00ec*/ 	.word	0x00000000


	//----- nvinfo : EIATTR_CBANK_PARAM_SIZE
	.align		4
.L_37:
        /*00f0*/ 	.byte	0x03, 0x19
        /*00f2*/ 	.short	0x0048


	//----- nvinfo : EIATTR_PARAM_CBANK
	.align		4
        /*00f4*/ 	.byte	0x04, 0x0a
        /*00f6*/ 	.short	(.L_39 - .L_38)
	.align		4
.L_38:
        /*00f8*/ 	.word	index@(.nv.constant0._Z10ComputeBoxPdS_S_S_S_S_S_iS_)
        /*00fc*/ 	.short	0x0380
        /*00fe*/ 	.short	0x0048


	//----- nvinfo : EIATTR_SW_WAR
	.align		4
.L_39:
        /*0100*/ 	.byte	0x04, 0x36
        /*0102*/ 	.short	(.L_41 - .L_40)
.L_40:
        /*0104*/ 	.word	0x00000008
.L_41:


//--------------------- .nv.callgraph             --------------------------
	.section	.nv.callgraph,"",@"SHT_CUDA_CALLGRAPH"
	.align	4
	.sectionentsize	8
	.align		4
        /*0000*/ 	.word	0x00000000
	.align		4
        /*0004*/ 	.word	0xffffffff
	.align		4
        /*0008*/ 	.word	index@(_Z10ComputeBoxPdS_S_S_S_S_S_iS_)
	.align		4
        /*000c*/ 	.word	index@(vprintf)
	.align		4
        /*0010*/ 	.word	0x00000000
	.align		4
        /*0014*/ 	.word	0xfffffffe
	.align		4
        /*0018*/ 	.word	0x00000000
	.align		4
        /*001c*/ 	.word	0xfffffffd
	.align		4
        /*0020*/ 	.word	0x00000000
	.align		4
        /*0024*/ 	.word	0xfffffffc


//--------------------- .nv.constant4             --------------------------
	.section	.nv.constant4,"a",@progbits
	.align	8
	.align		8
.nv.constant4:
        /*0000*/ 	.dword	vprintf
	.align		8
        /*0008*/ 	.dword	rres
	.align		8
        /*0010*/ 	.dword	$str
	.align		8
        /*0018*/ 	.dword	$str$1
	.align		8
        /*0020*/ 	.dword	$str$2


//--------------------- .text._Z10ComputeBoxPdS_S_S_S_S_S_iS_ --------------------------
	.section	.text._Z10ComputeBoxPdS_S_S_S_S_S_iS_,"ax",@progbits
	.align	128
        .global         _Z10ComputeBoxPdS_S_S_S_S_S_iS_
        .type           _Z10ComputeBoxPdS_S_S_S_S_S_iS_,@function
        .size           _Z10ComputeBoxPdS_S_S_S_S_S_iS_,(.L_x_12 - _Z10ComputeBoxPdS_S_S_S_S_S_iS_)
        .other          _Z10ComputeBoxPdS_S_S_S_S_S_iS_,@"STO_CUDA_ENTRY STV_DEFAULT"
_Z10ComputeBoxPdS_S_S_S_S_S_iS_:
.text._Z10ComputeBoxPdS_S_S_S_S_S_iS_:
[----:B------:R-:W0:Y:S01]  /*0000*/  LDC R1, c[0x0][0x37c] ;  /* 0x0000df00ff017b82 */ /* 0x000e220000000800 */
[----:B------:R-:W1:Y:S01]  /*0010*/  S2R R27, SR_TID.X ;  /* 0x00000000001b7919 */ /* 0x000e620000002100 */
[----:B------:R-:W2:Y:S06]  /*0020*/  LDCU UR5, c[0x0][0x2fc] ;  /* 0x00005f80ff0577ac */ /* 0x000eac0008000800 */
[----:B------:R-:W1:Y:S01]  /*0030*/  S2UR UR6, SR_CTAID.X ;  /* 0x00000000000679c3 */ /* 0x000e620000002500 */
[----:B0-----:R-:W-:Y:S01]  /*0040*/  VIADD R1, R1, 0xffffffe0 ;  /* 0xffffffe001017836 */ /* 0x001fe20000000000 */
[----:B------:R-:W0:Y:S01]  /*0050*/  LDCU UR7, c[0x0][0x3b8] ;  /* 0x00007700ff0777ac */ /* 0x000e220008000800 */
[----:B------:R-:W3:Y:S05]  /*0060*/  LDCU UR4, c[0x0][0x2f8] ;  /* 0x00005f00ff0477ac */ /* 0x000eea0008000800 */
[----:B------:R-:W1:Y:S01]  /*0070*/  LDC R0, c[0x0][0x360] ;  /* 0x0000d800ff007b82 */ /* 0x000e620000000800 */
[----:B---3--:R-:W-:-:S05]  /*0080*/  IADD3 R28, P1, PT, R1, UR4, RZ ;  /* 0x00000004011c7c10 */ /* 0x008fca000ff3e0ff */
[----:B--2---:R-:W-:Y:S02]  /*0090*/  IMAD.X R2, RZ, RZ, UR5, P1 ;  /* 0x00000005ff027e24 */ /* 0x004fe400088e06ff */
[----:B-1----:R-:W-:-:S05]  /*00a0*/  IMAD R3, R0, UR6, R27 ;  /* 0x0000000600037c24 */ /* 0x002fca000f8e021b */
[----:B0-----:R-:W-:-:S13]  /*00b0*/  ISETP.GE.U32.AND P0, PT, R3, UR7, PT ;  /* 0x0000000703007c0c */ /* 0x001fda000bf06070 */
[----:B------:R-:W-:Y:S05]  /*00c0*/  @P0 EXIT ;  /* 0x000000000000094d */ /* 0x000fea0003800000 */
[----:B------:R-:W0:Y:S01]  /*00d0*/  LDC.64 R16, c[0x0][0x380] ;  /* 0x0000e000ff107b82 */ /* 0x000e220000000a00 */
[----:B------:R-:W1:Y:S07]  /*00e0*/  LDCU.64 UR36, c[0x0][0x358] ;  /* 0x00006b00ff2477ac */ /* 0x000e6e0008000a00 */
[----:B------:R-:W2:Y:S08]  /*00f0*/  LDC.64 R22, c[0x0][0x388] ;  /* 0x0000e200ff167b82 */ /* 0x000eb00000000a00 */
[----:B------:R-:W3:Y:S01]  /*0100*/  LDC.64 R24, c[0x0][0x390] ;  /* 0x0000e400ff187b82 */ /* 0x000ee20000000a00 */
[----:B0-----:R-:W-:-:S06]  /*0110*/  IMAD.WIDE.U32 R16, R3, 0x8, R16 ;  /* 0x0000000803107825 */ /* 0x001fcc00078e0010 */
[----:B-1----:R-:W4:Y:S01]  /*0120*/  LDG.E.64 R16, desc[UR36][R16.64] ;  /* 0x0000002410107981 */ /* 0x002f22000c1e1b00 */
[----:B--2---:R-:W-:-:S06]  /*0130*/  IMAD.WIDE.U32 R22, R3, 0x8, R22 ;  /* 0x0000000803167825 */ /* 0x004fcc00078e0016 */
[----:B------:R-:W2:Y:S01]  /*0140*/  LDG.E.64 R22, desc[UR36][R22.64] ;  /* 0x0000002416167981 */ /* 0x000ea2000c1e1b00 */
[----:B---3--:R-:W-:-:S06]  /*0150*/  IMAD.WIDE.U32 R24, R3, 0x8, R24 ;  /* 0x0000000803187825 */ /* 0x008fcc00078e0018 */
[----:B------:R-:W3:Y:S01]  /*0160*/  LDG.E.64 R24, desc[UR36][R24.64] ;  /* 0x0000002418187981 */ /* 0x000ee2000c1e1b00 */
[----:B------:R-:W0:Y:S01]  /*0170*/  S2UR UR5, SR_CgaCtaId ;  /* 0x00000000000579c3 */ /* 0x000e220000008800 */
[----:B------:R-:W-:Y:S01]  /*0180*/  UMOV UR4, 0x400 ;  /* 0x0000040000047882 */ /* 0x000fe20000000000 */
[----:B------:R-:W-:Y:S02]  /*0190*/  UISETP.GE.U32.AND UP0, UPT, UR7, 0x4, UPT ;  /* 0x000000040700788c */ /* 0x000fe4000bf06070 */
[----:B0-----:R-:W-:-:S06]  /*01a0*/  ULEA UR4, UR5, UR4, 0x18 ;  /* 0x0000000405047291 */ /* 0x001fcc000f8ec0ff */
[----:B------:R-:W-:-:S05]  /*01b0*/  LEA R31, R27, UR4, 0x3 ;  /* 0x000000041b1f7c11 */ /* 0x000fca000f8e18ff */
[----:B----4-:R0:W-:Y:S04]  /*01c0*/  STS.64 [R31], R16 ;  /* 0x000000101f007388 */ /* 0x0101e80000000a00 */
[----:B--2---:R0:W-:Y:S04]  /*01d0*/  STS.64 [R31+0x8], R22 ;  /* 0x000008161f007388 */ /* 0x0041e80000000a00 */
[----:B---3--:R0:W-:Y:S01]  /*01e0*/  STS.64 [R31+0x10], R24 ;  /* 0x000010181f007388 */ /* 0x0081e20000000a00 */
[----:B------:R-:W-:Y:S01]  /*01f0*/  IMAD.MOV.U32 R38, RZ, RZ, R16 ;  /* 0x000000ffff267224 */ /* 0x000fe200078e0010 */
[----:B------:R-:W-:Y:S01]  /*0200*/  MOV R39, R17 ;  /* 0x0000001100277202 */ /* 0x000fe20000000f00 */
[----:B------:R-:W-:Y:S01]  /*0210*/  IMAD.MOV.U32 R36, RZ, RZ, R22 ;  /* 0x000000ffff247224 */ /* 0x000fe200078e0016 */
[----:B------:R-:W-:Y:S01]  /*0220*/  MOV R33, R25 ;  /* 0x0000001900217202 */ /* 0x000fe20000000f00 */
[----:B------:R-:W-:-:S02]  /*0230*/  IMAD.MOV.U32 R37, RZ, RZ, R23 ;  /* 0x000000ffff257224 */ /* 0x000fc400078e0017 */
[----:B------:R-:W-:Y:S01]  /*0240*/  IMAD.MOV.U32 R32, RZ, RZ, R24 ;  /* 0x000000ffff207224 */ /* 0x000fe200078e0018 */
[----:B------:R-:W-:Y:S06]  /*0250*/  BAR.SYNC.DEFER_BLOCKING 0x0 ;  /* 0x0000000000007b1d */ /* 0x000fec0000010000 */
[----:B------:R-:W-:Y:S05]  /*0260*/  BRA.U !UP0, `(.L_x_0) ;  /* 0x0000000508e07547 */ /* 0x000fea000b800000 */
[----:B------:R-:W-:Y:S01]  /*0270*/  IMAD R29, R27, 0x10, R31 ;  /* 0x000000101b1d7824 */ /* 0x000fe200078e021f */
[----:B0-----:R-:W-:Y:S01]  /*0280*/  MOV R22, R36 ;  /* 0x0000002400167202 */ /* 0x001fe20000000f00 */
[----:B------:R-:W-:Y:S01]  /*0290*/  IMAD.MOV.U32 R24, RZ, RZ, R32 ;  /* 0x000000ffff187224 */ /* 0x000fe200078e0020 */
[----:B------:R-:W-:Y:S01]  /*02a0*/  MOV R16, R38 ;  /* 0x0000002600107202 */ /* 0x000fe20000000f00 */
[----:B------:R-:W-:Y:S01]  /*02b0*/  IMAD.MOV.U32 R25, RZ, RZ, R33 ;  /* 0x000000ffff197224 */ /* 0x000fe200078e0021 */
[----:B------:R-:W0:Y:S01]  /*02c0*/  LDCU UR38, c[0x0][0x3b8] ;  /* 0x00007700ff2677ac */ /* 0x000e220008000800 */
[----:B------:R-:W-:Y:S02]  /*02d0*/  IMAD.MOV.U32 R23, RZ, RZ, R37 ;  /* 0x000000ffff177224 */ /* 0x000fe400078e0025 */
[----:B------:R-:W-:Y:S02]  /*02e0*/  IMAD.MOV.U32 R26, RZ, RZ, 0x3 ;  /* 0x00000003ff1a7424 */ /* 0x000fe400078e00ff */
[----:B------:R-:W-:-:S07]  /*02f0*/  IMAD.MOV.U32 R17, RZ, RZ, R39 ;  /* 0x000000ffff117224 */ /* 0x000fce00078e0027 */
.L_x_4:
[----:B------:R-:W-:Y:S01]  /*0300*/  LDS.64 R8, [R29+0x8] ;  /* 0x000008001d087984 */ /* 0x000fe20000000a00 */
[----:B------:R-:W-:Y:S01]  /*0310*/  MOV R30, 0x0 ;  /* 0x00000000001e7802 */ /* 0x000fe20000000f00 */
[----:B------:R-:W1:Y:S01]  /*0320*/  LDCU.64 UR4, c[0x4][0x10] ;  /* 0x01000200ff0477ac */ /* 0x000e620008000a00 */
[----:B------:R-:W-:Y:S01]  /*0330*/  IMAD.MOV.U32 R6, RZ, RZ, R28 ;  /* 0x000000ffff067224 */ /* 0x000fe200078e001c */
[----:B------:R-:W2:Y:S01]  /*0340*/  LDS.64 R10, [R29+0x10] ;  /* 0x000010001d0a7984 */ /* 0x000ea20000000a00 */
[----:B------:R3:W4:Y:S01]  /*0350*/  LDC.64 R12, c[0x4][R30] ;  /* 0x010000001e0c7b82 */ /* 0x0007220000000a00 */
[----:B------:R-:W-:Y:S02]  /*0360*/  IMAD.MOV.U32 R7, RZ, RZ, R2 ;  /* 0x000000ffff077224 */ /* 0x000fe400078e0002 */
[----:B------:R-:W5:Y:S04]  /*0370*/  LDS.64 R14, [R29] ;  /* 0x000000001d0e7984 */ /* 0x000f680000000a00 */
[----:B------:R3:W-:Y:S01]  /*0380*/  STL.64 [R1], R26 ;  /* 0x0000001a01007387 */ /* 0x0007e20000100a00 */
[----:B-1----:R-:W-:Y:S01]  /*0390*/  IMAD.U32 R4, RZ, RZ, UR4 ;  /* 0x00000004ff047e24 */ /* 0x002fe2000f8e00ff */
[----:B------:R-:W-:-:S02]  /*03a0*/  MOV R5, UR5 ;  /* 0x0000000500057c02 */ /* 0x000fc40008000f00 */
[----:B--2---:R3:W-:Y:S04]  /*03b0*/  STL.128 [R1+0x10], R8 ;  /* 0x0000100801007387 */ /* 0x0047e80000100c00 */
[----:B-----5:R3:W-:Y:S02]  /*03c0*/  STL.64 [R1+0x8], R14 ;  /* 0x0000080e01007387 */ /* 0x0207e40000100a00 */
[----:B------:R-:W-:-:S07]  /*03d0*/  LEPC R20, `(.L_x_1) ;  /* 0x000000001014794e */ /* 0x000fce0000000000 */
[----:B0--34-:R-:W-:Y:S05]  /*03e0*/  CALL.ABS.NOINC R12 ;  /* 0x000000000c007343 */ /* 0x019fea0003c00000 */
.L_x_1:
[----:B------:R-:W-:-:S04]  /*03f0*/  SHF.L.U32 R34, R26, 0x1, RZ ;  /* 0x000000011a227819 */ /* 0x000fc800000006ff */
[----:B------:R-:W0:Y:S01]  /*0400*/  I2F.U32.RP R0, R34 ;  /* 0x0000002200007306 */ /* 0x000e220000209000 */
[----:B------:R-:W-:Y:S01]  /*0410*/  IMAD.MOV R3, RZ, RZ, -R34 ;  /* 0x000000ffff037224 */ /* 0x000fe200078e0a22 */
[----:B------:R-:W-:-:S06]  /*0420*/  ISETP.NE.U32.AND P1, PT, R34, RZ, PT ;  /* 0x000000ff2200720c */ /* 0x000fcc0003f25070 */
[----:B0-----:R-:W0:Y:S02]  /*0430*/  MUFU.RCP R0, R0 ;  /* 0x0000000000007308 */ /* 0x001e240000001000 */
[----:B0-----:R-:W-:Y:S02]  /*0440*/  VIADD R4, R0, 0xffffffe ;  /* 0x0ffffffe00047836 */ /* 0x001fe40000000000 */
[----:B------:R-:W-:-:S04]  /*0450*/  IMAD.IADD R0, R27, 0x1, R26 ;  /* 0x000000011b007824 */ /* 0x000fc800078e021a */
[----:B------:R0:W1:Y:S02]  /*0460*/  F2I.FTZ.U32.TRUNC.NTZ R5, R4 ;  /* 0x0000000400057305 */ /* 0x000064000021f000 */
[----:B0-----:R-:W-:Y:S02]  /*0470*/  HFMA2 R4, -RZ, RZ, 0, 0 ;  /* 0x00000000ff047431 */ /* 0x001fe400000001ff */
[----:B-1----:R-:W-:-:S04]  /*0480*/  IMAD R3, R3, R5, RZ ;  /* 0x0000000503037224 */ /* 0x002fc800078e02ff */
[----:B------:R-:W-:-:S06]  /*0490*/  IMAD.HI.U32 R6, R5, R3, R4 ;  /* 0x0000000305067227 */ /* 0x000fcc00078e0004 */
[----:B------:R-:W-:-:S04]  /*04a0*/  IMAD.HI.U32 R6, R6, R27, RZ ;  /* 0x0000001b06067227 */ /* 0x000fc800078e00ff */
[----:B------:R-:W-:-:S04]  /*04b0*/  IMAD.MOV R6, RZ, RZ, -R6 ;  /* 0x000000ffff067224 */ /* 0x000fc800078e0a06 */
[----:B------:R-:W-:-:S05]  /*04c0*/  IMAD R3, R34, R6, R27 ;  /* 0x0000000622037224 */ /* 0x000fca00078e021b */
[----:B------:R-:W-:-:S13]  /*04d0*/  ISETP.GE.U32.AND P0, PT, R3, R34, PT ;  /* 0x000000220300720c */ /* 0x000fda0003f06070 */
[----:B------:R-:W-:-:S05]  /*04e0*/  @P0 IMAD.IADD R3, R3, 0x1, -R34 ;  /* 0x0000000103030824 */ /* 0x000fca00078e0a22 */
[----:B------:R-:W-:-:S13]  /*04f0*/  ISETP.GE.U32.AND P0, PT, R3, R34, PT ;  /* 0x000000220300720c */ /* 0x000fda0003f06070 */
[----:B------:R-:W-:Y:S02]  /*0500*/  @P0 IADD3 R3, PT, PT, -R34, R3, RZ ;  /* 0x0000000322030210 */ /* 0x000fe40007ffe1ff */
[----:B------:R-:W-:-:S04]  /*0510*/  @!P1 LOP3.LUT R3, RZ, R34, RZ, 0x33, !PT ;  /* 0x00000022ff039212 */ /* 0x000fc800078e33ff */
[----:B------:R-:W-:-:S04]  /*0520*/  ISETP.NE.AND P0, PT, R3, RZ, PT ;  /* 0x000000ff0300720c */ /* 0x000fc80003f05270 */
[----:B------:R-:W-:-:S13]  /*0530*/  ISETP.GE.U32.OR P0, PT, R0, UR38, P0 ;  /* 0x0000002600007c0c */ /* 0x000fda0008706470 */
[----:B------:R-:W-:Y:S05]  /*0540*/  @P0 BRA `(.L_x_2) ;  /* 0x0000000400140947 */ /* 0x000fea0003800000 */
[----:B------:R-:W-:Y:S01]  /*0550*/  IMAD R26, R26, 0x8, R31 ;  /* 0x000000081a1a7824 */ /* 0x000fe200078e021f */
[----:B------:R-:W-:Y:S01]  /*0560*/  MOV R0, R17 ;  /* 0x0000001100007202 */ /* 0x000fe20000000f00 */
[----:B------:R-:W-:Y:S01]  /*0570*/  STL [R1], R27 ;  /* 0x0000001b01007387 */ /* 0x000fe20000100800 */
[----:B------:R0:W1:Y:S01]  /*0580*/  LDC.64 R8, c[0x4][R30] ;  /* 0x010000001e087b82 */ /* 0x0000620000000a00 */
[----:B------:R-:W2:Y:S01]  /*0590*/  LDCU.64 UR4, c[0x4][0x18] ;  /* 0x01000300ff0477ac */ /* 0x000ea20008000a00 */
[----:B------:R-:W-:Y:S01]  /*05a0*/  MOV R6, R28 ;  /* 0x0000001c00067202 */ /* 0x000fe20000000f00 */
[----:B------:R-:W3:Y:S01]  /*05b0*/  LDS.64 R18, [R26] ;  /* 0x000000001a127984 */ /* 0x000ee20000000a00 */
[----:B------:R-:W-:Y:S02]  /*05c0*/  IMAD.MOV.U32 R7, RZ, RZ, R2 ;  /* 0x000000ffff077224 */ /* 0x000fe400078e0002 */
[----:B--2---:R-:W-:Y:S02]  /*05d0*/  IMAD.U32 R4, RZ, RZ, UR4 ;  /* 0x00000004ff047e24 */ /* 0x004fe4000f8e00ff */
[----:B------:R-:W-:Y:S01]  /*05e0*/  IMAD.U32 R5, RZ, RZ, UR5 ;  /* 0x00000005ff057e24 */ /* 0x000fe2000f8e00ff */
[----:B---3--:R-:W-:Y:S01]  /*05f0*/  DSETP.MAX.AND P0, P1, R16, R18, PT ;  /* 0x000000121000722a */ /* 0x008fe2000390f000 */
[----:B------:R-:W-:Y:S01]  /*0600*/  IMAD.MOV.U32 R3, RZ, RZ, R19 ;  /* 0x000000ffff037224 */ /* 0x000fe200078e0013 */
[----:B------:R0:W-:Y:S04]  /*0610*/  STL.128 [R1+0x10], R16 ;  /* 0x0000101001007387 */ /* 0x0001e80000100c00 */
[----:B------:R-:W-:Y:S01]  /*0620*/  FSEL R11, R0, R3, P0 ;  /* 0x00000003000b7208 */ /* 0x000fe20000000000 */
[----:B------:R-:W-:-:S07]  /*0630*/  IMAD.MOV.U32 R0, RZ, RZ, R16 ;  /* 0x000000ffff007224 */ /* 0x000fce00078e0010 */
[----:B------:R-:W-:Y:S02]  /*0640*/  @P1 LOP3.LUT R11, R3, 0x80000, RZ, 0xfc, !PT ;  /* 0x00080000030b1812 */ /* 0x000fe400078efcff */
[----:B------:R-:W-:-:S04]  /*0650*/  MOV R3, R18 ;  /* 0x0000001200037202 */ /* 0x000fc80000000f00 */
[----:B------:R-:W-:-:S05]  /*0660*/  SEL R10, R0, R3, P0 ;  /* 0x00000003000a7207 */ /* 0x000fca0000000000 */
[----:B-1----:R0:W-:Y:S02]  /*0670*/  STL.64 [R1+0x8], R10 ;  /* 0x0000080a01007387 */ /* 0x0021e40000100a00 */
[----:B------:R-:W-:-:S07]  /*0680*/  LEPC R20, `(.L_x_3) ;  /* 0x000000001014794e */ /* 0x000fce0000000000 */
[----:B0-----:R-:W-:Y:S05]  /*0690*/  CALL.ABS.NOINC R8 ;  /* 0x0000000008007343 */ /* 0x001fea0003c00000 */
.L_x_3:
[----:B------:R-:W0:Y:S01]  /*06a0*/  LDS.64 R6, [R26] ;  /* 0x000000001a067984 */ /* 0x000e220000000a00 */
[----:B------:R-:W-:Y:S01]  /*06b0*/  IMAD.MOV.U32 R0, RZ, RZ, R17 ;  /* 0x000000ffff007224 */ /* 0x000fe200078e0011 */
[----:B------:R-:W-:Y:S02]  /*06c0*/  MOV R8, R38 ;  /* 0x0000002600087202 */ /* 0x000fe40000000f00 */
[----:B------:R-:W1:Y:S01]  /*06d0*/  LDS.64 R4, [R26+0x8] ;  /* 0x000008001a047984 */ /* 0x000e620000000a00 */
[--C-:B0-----:R-:W-:Y:S01]  /*06e0*/  DSETP.MAX.AND P0, P1, R16, R6.reuse, PT ;  /* 0x000000061000722a */ /* 0x101fe2000390f000 */
[----:B------:R-:W-:Y:S01]  /*06f0*/  IMAD.MOV.U32 R3, RZ, RZ, R6 ;  /* 0x000000ffff037224 */ /* 0x000fe200078e0006 */
[----:B------:R-:W-:Y:S01]  /*0700*/  DSETP.MIN.AND P2, P3, R38, R6, PT ;  /* 0x000000062600722a */ /* 0x000fe20003b40000 */
[--C-:B------:R-:W-:Y:S01]  /*0710*/  IMAD.MOV.U32 R9, RZ, RZ, R7.reuse ;  /* 0x000000ffff097224 */ /* 0x100fe200078e0007 */
[----:B------:R-:W-:Y:S01]  /*0720*/  MOV R11, R6 ;  /* 0x00000006000b7202 */ /* 0x000fe20000000f00 */
[----:B------:R-:W-:Y:S01]  /*0730*/  IMAD.MOV.U32 R10, RZ, RZ, R7 ;  /* 0x000000ffff0a7224 */ /* 0x000fe200078e0007 */
[----:B------:R-:W-:Y:S01]  /*0740*/  SEL R16, R16, R3, P0 ;  /* 0x0000000310107207 */ /* 0x000fe20000000000 */
[----:B------:R-:W0:Y:S01]  /*0750*/  LDS.64 R6, [R26+0x10] ;  /* 0x000010001a067984 */ /* 0x000e220000000a00 */
[----:B-1----:R-:W-:Y:S01]  /*0760*/  DSETP.MAX.AND P5, P4, R22, R4, PT ;  /* 0x000000041600722a */ /* 0x002fe20003caf000 */
[----:B------:R-:W-:Y:S01]  /*0770*/  FSEL R17, R0, R9, P0 ;  /* 0x0000000900117208 */ /* 0x000fe20000000000 */
[----:B------:R-:W-:Y:S01]  /*0780*/  IMAD.MOV.U32 R3, RZ, RZ, R23 ;  /* 0x000000ffff037224 */ /* 0x000fe200078e0017 */
[----:B------:R-:W-:Y:S01]  /*0790*/  SEL R38, R8, R11, P2 ;  /* 0x0000000b08267207 */ /* 0x000fe20001000000 */
[----:B------:R-:W-:Y:S01]  /*07a0*/  IMAD.MOV.U32 R8, RZ, RZ, R5 ;  /* 0x000000ffff087224 */ /* 0x000fe200078e0005 */
[----:B------:R-:W-:-:S02]  /*07b0*/  MOV R0, R22 ;  /* 0x0000001600007202 */ /* 0x000fc40000000f00 */
[----:B------:R-:W-:Y:S02]  /*07c0*/  MOV R23, R4 ;  /* 0x0000000400177202 */ /* 0x000fe40000000f00 */
[----:B------:R-:W-:Y:S02]  /*07d0*/  FSEL R39, R39, R10, P2 ;  /* 0x0000000a27277208 */ /* 0x000fe40001000000 */
[----:B------:R-:W-:Y:S01]  /*07e0*/  @P1 LOP3.LUT R17, R9, 0x80000, RZ, 0xfc, !PT ;  /* 0x0008000009111812 */ /* 0x000fe200078efcff */
[----:B------:R-:W-:Y:S01]  /*07f0*/  IMAD.MOV.U32 R9, RZ, RZ, R36 ;  /* 0x000000ffff097224 */ /* 0x000fe200078e0024 */
[----:B------:R-:W-:Y:S01]  /*0800*/  @P3 LOP3.LUT R39, R10, 0x80000, RZ, 0xfc, !PT ;  /* 0x000800000a273812 */ /* 0x000fe200078efcff */
[----:B------:R-:W-:Y:S01]  /*0810*/  DSETP.MIN.AND P1, P3, R36, R4, PT ;  /* 0x000000042400722a */ /* 0x000fe20003b20000 */
[----:B------:R-:W-:Y:S01]  /*0820*/  SEL R22, R0, R23, P5 ;  /* 0x0000001700167207 */ /* 0x000fe20002800000 */
[----:B------:R-:W-:Y:S01]  /*0830*/  IMAD.MOV.U32 R36, RZ, RZ, R4 ;  /* 0x000000ffff247224 */ /* 0x000fe200078e0004 */
[----:B------:R-:W-:Y:S01]  /*0840*/  FSEL R23, R3, R8, P5 ;  /* 0x0000000803177208 */ /* 0x000fe20002800000 */
[----:B------:R-:W-:Y:S01]  /*0850*/  IMAD.MOV.U32 R10, RZ, RZ, R37 ;  /* 0x000000ffff0a7224 */ /* 0x000fe200078e0025 */
[----:B------:R-:W-:Y:S01]  /*0860*/  MOV R4, R25 ;  /* 0x0000001900047202 */ /* 0x000fe20000000f00 */
[----:B------:R-:W-:Y:S01]  /*0870*/  IMAD.MOV.U32 R0, RZ, RZ, R24 ;  /* 0x000000ffff007224 */ /* 0x000fe200078e0018 */
[----:B------:R-:W-:Y:S01]  /*0880*/  SEL R36, R9, R36, P1 ;  /* 0x0000002409247207 */ /* 0x000fe20000800000 */
[----:B------:R-:W-:Y:S01]  /*0890*/  IMAD.MOV.U32 R9, RZ, RZ, R33 ;  /* 0x000000ffff097224 */ /* 0x000fe200078e0021 */
[----:B------:R-:W-:-:S02]  /*08a0*/  FSEL R37, R10, R5, P1 ;  /* 0x000000050a257208 */ /* 0x000fc40000800000 */
[----:B------:R-:W-:-:S03]  /*08b0*/  @P4 LOP3.LUT R23, R8, 0x80000, RZ, 0xfc, !PT ;  /* 0x0008000008174812 */ /* 0x000fc600078efcff */
[----:B------:R-:W-:Y:S01]  /*08c0*/  @P3 LOP3.LUT R37, R5, 0x80000, RZ, 0xfc, !PT ;  /* 0x0008000005253812 */ /* 0x000fe200078efcff */
[--C-:B0-----:R-:W-:Y:S01]  /*08d0*/  DSETP.MIN.AND P5, P6, R32, R6.reuse, PT ;  /* 0x000000062000722a */ /* 0x101fe20003ea0000 */
[----:B------:R-:W-:Y:S01]  /*08e0*/  IMAD.MOV.U32 R3, RZ, RZ, R7 ;  /* 0x000000ffff037224 */ /* 0x000fe200078e0007 */
[----:B------:R-:W-:Y:S01]  /*08f0*/  DSETP.MAX.AND P2, P0, R24, R6, PT ;  /* 0x000000061800722a */ /* 0x000fe2000384f000 */
[----:B------:R-:W-:Y:S01]  /*0900*/  IMAD.MOV.U32 R33, RZ, RZ, R6 ;  /* 0x000000ffff217224 */ /* 0x000fe200078e0006 */
[----:B------:R-:W-:Y:S02]  /*0910*/  MOV R25, R6 ;  /* 0x0000000600197202 */ /* 0x000fe40000000f00 */
[----:B------:R-:W-:Y:S02]  /*0920*/  FSEL R9, R9, R7, P5 ;  /* 0x0000000709097208 */ /* 0x000fe40002800000 */
[----:B------:R-:W-:Y:S02]  /*0930*/  FSEL R5, R4, R3, P2 ;  /* 0x0000000304057208 */ /* 0x000fe40001000000 */
[----:B------:R-:W-:-:S02]  /*0940*/  SEL R24, R0, R25, P2 ;  /* 0x0000001900187207 */ /* 0x000fc40001000000 */
[----:B------:R-:W-:Y:S02]  /*0950*/  SEL R32, R32, R33, P5 ;  /* 0x0000002120207207 */ /* 0x000fe40002800000 */
[----:B------:R-:W-:Y:S02]  /*0960*/  @P6 LOP3.LUT R9, R7, 0x80000, RZ, 0xfc, !PT ;  /* 0x0008000007096812 */ /* 0x000fe400078efcff */
[----:B------:R-:W-:-:S03]  /*0970*/  @P0 LOP3.LUT R5, R3, 0x80000, RZ, 0xfc, !PT ;  /* 0x0008000003050812 */ /* 0x000fc600078efcff */
[----:B------:R-:W-:Y:S01]  /*0980*/  IMAD.MOV.U32 R33, RZ, RZ, R9 ;  /* 0x000000ffff217224 */ /* 0x000fe200078e0009 */
[----:B------:R-:W-:-:S07]  /*0990*/  MOV R25, R5 ;  /* 0x0000000500197202 */ /* 0x000fce0000000f00 */
.L_x_2:
[----:B------:R-:W-:Y:S05]  /*09a0*/  WARPSYNC.ALL ;  /* 0x0000000000007948 */ /* 0x000fea0003800000 */
[----:B------:R-:W-:Y:S01]  /*09b0*/  BAR.SYNC.DEFER_BLOCKING 0x0 ;  /* 0x0000000000007b1d */ /* 0x000fe20000010000 */
[----:B------:R-:W-:Y:S01]  /*09c0*/  ISETP.GE.U32.AND P0, PT, R34, UR38, PT ;  /* 0x0000002622007c0c */ /* 0x000fe2000bf06070 */
[----:B------:R-:W-:-:S12]  /*09d0*/  IMAD.MOV.U32 R26, RZ, RZ, R34 ;  /* 0x000000ffff1a7224 */ /* 0x000fd800078e0022 */
[----:B------:R-:W-:Y:S05]  /*09e0*/  @!P0 BRA `(.L_x_4) ;  /* 0xfffffff800448947 */ /* 0x000fea000383ffff */
.L_x_0:
[----:B------:R-:W-:-:S13]  /*09f0*/  ISETP.NE.AND P0, PT, R27, RZ, PT ;  /* 0x000000ff1b00720c */ /* 0x000fda0003f05270 */
[----:B------:R-:W-:Y:S05]  /*0a00*/  @P0 EXIT ;  /* 0x000000000000094d */ /* 0x000fea0003800000 */
[----:B------:R-:W1:Y:S01]  /*0a10*/  LDC.64 R8, c[0x0][0x3c0] ;  /* 0x0000f000ff087b82 */ /* 0x000e620000000a00 */
[----:B------:R-:W-:Y:S01]  /*0a20*/  MOV R18, 0x0 ;  /* 0x0000000000127802 */ /* 0x000fe20000000f00 */
[----:B------:R2:W-:Y:S01]  /*0a30*/  STL.64 [R1+0x8], R16 ;  /* 0x0000081001007387 */ /* 0x0005e20000100a00 */
[----:B------:R-:W3:Y:S01]  /*0a40*/  LDCU.64 UR4, c[0x4][0x20] ;  /* 0x01000400ff0477ac */ /* 0x000ee20008000a00 */
[----:B------:R-:W-:Y:S01]  /*0a50*/  IMAD.MOV.U32 R6, RZ, RZ, R28 ;  /* 0x000000ffff067224 */ /* 0x000fe200078e001c */
[----:B------:R-:W-:Y:S01]  /*0a60*/  MOV R7, R2 ;  /* 0x0000000200077202 */ /* 0x000fe20000000f00 */
[----:B------:R2:W-:Y:S02]  /*0a70*/  STL [R1], RZ ;  /* 0x000000ff01007387 */ /* 0x0005e40000100800 */
[----:B------:R2:W4:Y:S01]  /*0a80*/  LDC.64 R10, c[0x4][R18] ;  /* 0x01000000120a7b82 */ /* 0x0005220000000a00 */
[----:B---3--:R-:W-:Y:S01]  /*0a90*/  MOV R4, UR4 ;  /* 0x0000000400047c02 */ /* 0x008fe20008000f00 */
[----:B------:R-:W-:Y:S01]  /*0aa0*/  IMAD.U32 R5, RZ, RZ, UR5 ;  /* 0x00000005ff057e24 */ /* 0x000fe2000f8e00ff */
[----:B-1----:R2:W-:Y:S06]  /*0ab0*/  STG.E.64 desc[UR36][R8.64], R16 ;  /* 0x0000001008007986 */ /* 0x0025ec000c101b24 */
[----:B------:R-:W-:-:S07]  /*0ac0*/  LEPC R20, `(.L_x_5) ;  /* 0x000000001014794e */ /* 0x000fce0000000000 */
[----:B0-2-4-:R-:W-:Y:S05]  /*0ad0*/  CALL.ABS.NOINC R10 ;  /* 0x000000000a007343 */ /* 0x015fea0003c00000 */
.L_x_5:
[----:B------:R-:W0:Y:S01]  /*0ae0*/  LDC.64 R8, c[0x0][0x3c0] ;  /* 0x0000f000ff087b82 */ /* 0x000e220000000a00 */
[----:B------:R-:W-:Y:S01]  /*0af0*/  IMAD.MOV.U32 R0, RZ, RZ, 0x1 ;  /* 0x00000001ff007424 */ /* 0x000fe200078e00ff */
[----:B------:R1:W-:Y:S01]  /*0b00*/  STL.64 [R1+0x8], R38 ;  /* 0x0000082601007387 */ /* 0x0003e20000100a00 */
[----:B------:R-:W2:Y:S01]  /*0b10*/  LDCU.64 UR4, c[0x4][0x20] ;  /* 0x01000400ff0477ac */ /* 0x000ea20008000a00 */
[----:B------:R-:W-:Y:S02]  /*0b20*/  IMAD.MOV.U32 R6, RZ, RZ, R28 ;  /* 0x000000ffff067224 */ /* 0x000fe400078e001c */
[----:B------:R1:W-:Y:S01]  /*0b30*/  STL [R1], R0 ;  /* 0x0000000001007387 */ /* 0x0003e20000100800 */
[----:B------:R-:W-:Y:S01]  /*0b40*/  IMAD.MOV.U32 R7, RZ, RZ, R2 ;  /* 0x000000ffff077224 */ /* 0x000fe200078e0002 */
[----:B------:R1:W3:Y:S01]  /*0b50*/  LDC.64 R10, c[0x4][R18] ;  /* 0x01000000120a7b82 */ /* 0x0002e20000000a00 */
[----:B--2---:R-:W-:Y:S01]  /*0b60*/  IMAD.U32 R4, RZ, RZ, UR4 ;  /* 0x00000004ff047e24 */ /* 0x004fe2000f8e00ff */
[----:B------:R-:W-:Y:S01]  /*0b70*/  MOV R5, UR5 ;  /* 0x0000000500057c02 */ /* 0x000fe20008000f00 */
[----:B0-----:R1:W-:Y:S06]  /*0b80*/  STG.E.64 desc[UR36][R8.64+0x8], R38 ;  /* 0x0000082608007986 */ /* 0x0013ec000c101b24 */
[----:B------:R-:W-:-:S07]  /*0b90*/  LEPC R20, `(.L_x_6) ;  /* 0x000000001014794e */ /* 0x000fce0000000000 */
[----:B-1-3--:R-:W-:Y:S05]  /*0ba0*/  CALL.ABS.NOINC R10 ;  /* 0x000000000a007343 */ /* 0x00afea0003c00000 */
.L_x_6:
[----:B------:R-:W0:Y:S01]  /*0bb0*/  LDC.64 R8, c[0x0][0x3c0] ;  /* 0x0000f000ff087b82 */ /* 0x000e220000000a00 */
[----:B------:R-:W-:Y:S01]  /*0bc0*/  HFMA2 R0, -RZ, RZ, 0, 1.1920928955078125e-07 ;  /* 0x00000002ff007431 */ /* 0x000fe200000001ff */
[----:B------:R1:W-:Y:S01]  /*0bd0*/  STL.64 [R1+0x8], R22 ;  /* 0x0000081601007387 */ /* 0x0003e20000100a00 */
[----:B------:R-:W2:Y:S01]  /*0be0*/  LDCU.64 UR4, c[0x4][0x20] ;  /* 0x01000400ff0477ac */ /* 0x000ea20008000a00 */
[----:B------:R-:W-:Y:S01]  /*0bf0*/  MOV R6, R28 ;  /* 0x0000001c00067202 */ /* 0x000fe20000000f00 */
[----:B------:R-:W-:Y:S01]  /*0c00*/  IMAD.MOV.U32 R7, RZ, RZ, R2 ;  /* 0x000000ffff077224 */ /* 0x000fe200078e0002 */
[----:B------:R1:W-:Y:S02]  /*0c10*/  STL [R1], R0 ;  /* 0x0000000001007387 */ /* 0x0003e40000100800 */
[----:B------:R1:W3:Y:S01]  /*0c20*/  LDC.64 R10, c[0x4][R18] ;  /* 0x01000000120a7b82 */ /* 0x0002e20000000a00 */
[----:B--2---:R-:W-:Y:S02]  /*0c30*/  IMAD.U32 R4, RZ, RZ, UR4 ;  /* 0x00000004ff047e24 */ /* 0x004fe4000f8e00ff */
[----:B------:R-:W-:Y:S01]  /*0c40*/  IMAD.U32 R5, RZ, RZ, UR5 ;  /* 0x00000005ff057e24 */ /* 0x000fe2000f8e00ff */
[----:B0-----:R1:W-:Y:S06]  /*0c50*/  STG.E.64 desc[UR36][R8.64+0x10], R22 ;  /* 0x0000101608007986 */ /* 0x0013ec000c101b24 */
[----:B------:R-:W-:-:S07]  /*0c60*/  LEPC R20, `(.L_x_7) ;  /* 0x000000001014794e */ /* 0x000fce0000000000 */
[----:B-1-3--:R-:W-:Y:S05]  /*0c70*/  CALL.ABS.NOINC R10 ;  /* 0x000000000a007343 */ /* 0x00afea0003c00000 */
.L_x_7:
[----:B------:R-:W0:Y:S01]  /*0c80*/  LDC.64 R8, c[0x0][0x3c0] ;  /* 0x0000f000ff087b82 */ /* 0x000e220000000a00 */
[----:B------:R-:W-:Y:S01]  /*0c90*/  IMAD.MOV.U32 R0, RZ, RZ, 0x3 ;  /* 0x00000003ff007424 */ /* 0x000fe200078e00ff */
[----:B------:R1:W-:Y:S01]  /*0ca0*/  STL.64 [R1+0x8], R36 ;  /* 0x0000082401007387 */ /* 0x0003e20000100a00 */
[----:B------:R-:W2:Y:S01]  /*0cb0*/  LDCU.64 UR4, c[0x4][0x20] ;  /* 0x01000400ff0477ac */ /* 0x000ea20008000a00 */
[----:B------:R-:W-:Y:S01]  /*0cc0*/  IMAD.MOV.U32 R6, RZ, RZ, R28 ;  /* 0x000000ffff067224 */ /* 0x000fe200078e001c */
[----:B------:R-:W-:Y:S01]  /*0cd0*/  MOV R7, R2 ;  /* 0x0000000200077202 */ /* 0x000fe20000000f00 */
[----:B------:R1:W-:Y:S02]  /*0ce0*/  STL [R1], R0 ;  /* 0x0000000001007387 */ /* 0x0003e40000100800 */
[----:B------:R1:W3:Y:S01]  /*0cf0*/  LDC.64 R10, c[0x4][R18] ;  /* 0x01000000120a7b82 */ /* 0x0002e20000000a00 */
[----:B--2---:R-:W-:Y:S01]  /*0d00*/  MOV R4, UR4 ;  /* 0x0000000400047c02 */ /* 0x004fe20008000f00 */
[----:B------:R-:W-:Y:S01]  /*0d10*/  IMAD.U32 R5, RZ, RZ, UR5 ;  /* 0x00000005ff057e24 */ /* 0x000fe2000f8e00ff */
[----:B0-----:R1:W-:Y:S06]  /*0d20*/  STG.E.64 desc[UR36][R8.64+0x18], R36 ;  /* 0x0000182408007986 */ /* 0x0013ec000c101b24 */
[----:B------:R-:W-:-:S07]  /*0d30*/  LEPC R20, `(.L_x_8) ;  /* 0x000000001014794e */ /* 0x000fce0000000000 */
[----:B-1-3--:R-:W-:Y:S05]  /*0d40*/  CALL.ABS.NOINC R10 ;  /* 0x000000000a007343 */ /* 0x00afea0003c00000 */
.L_x_8:
        /* <DEDUP_REMOVED lines=13> */
.L_x_9:
[----:B------:R-:W0:Y:S01]  /*0e20*/  LDC.64 R8, c[0x0][0x3c0] ;  /* 0x0000f000ff087b82 */ /* 0x000e220000000a00 */
[----:B------:R-:W-:Y:S01]  /*0e30*/  HFMA2 R0, -RZ, RZ, 0, 2.98023223876953125e-07 ;  /* 0x00000005ff007431 */ /* 0x000fe200000001ff */
[----:B------:R1:W-:Y:S01]  /*0e40*/  STL.64 [R1+0x8], R32 ;  /* 0x0000082001007387 */ /* 0x0003e20000100a00 */
[----:B------:R-:W2:Y:S01]  /*0e50*/  LDCU.64 UR4, c[0x4][0x20] ;  /* 0x01000400ff0477ac */ /* 0x000ea20008000a00 */
[----:B------:R-:W-:Y:S01]  /*0e60*/  MOV R6, R28 ;  /* 0x0000001c00067202 */ /* 0x000fe20000000f00 */
[----:B------:R-:W-:Y:S01]  /*0e70*/  IMAD.MOV.U32 R7, RZ, RZ, R2 ;  /* 0x000000ffff077224 */ /* 0x000fe200078e0002 */
[----:B------:R1:W-:Y:S02]  /*0e80*/  STL [R1], R0 ;  /* 0x0000000001007387 */ /* 0x0003e40000100800 */
[----:B------:R-:W3:Y:S01]  /*0e90*/  LDC.64 R18, c[0x4][R18] ;  /* 0x0100000012127b82 */ /* 0x000ee20000000a00 */
[----:B--2---:R-:W-:Y:S02]  /*0ea0*/  IMAD.U32 R4, RZ, RZ, UR4 ;  /* 0x00000004ff047e24 */ /* 0x004fe4000f8e00ff */
[----:B------:R-:W-:Y:S01]  /*0eb0*/  IMAD.U32 R5, RZ, RZ, UR5 ;  /* 0x00000005ff057e24 */ /* 0x000fe2000f8e00ff */
[----:B0-----:R1:W-:Y:S06]  /*0ec0*/  STG.E.64 desc[UR36][R8.64+0x28], R32 ;  /* 0x0000282008007986 */ /* 0x0013ec000c101b24 */
[----:B------:R-:W-:-:S07]  /*0ed0*/  LEPC R20, `(.L_x_10) ;  /* 0x000000001014794e */ /* 0x000fce0000000000 */
[----:B-1-3--:R-:W-:Y:S05]  /*0ee0*/  CALL.ABS.NOINC R18 ;  /* 0x0000000012007343 */ /* 0x00afea0003c00000 */
.L_x_10:
[----:B------:R-:W-:Y:S05]  /*0ef0*/  EXIT ;  /* 0x000000000000794d */ /* 0x000fea0003800000 */
.L_x_11:
[----:B------:R-:W-:-:S00]  /*0f00*/  BRA `(.L_x_11) ;  /* 0xfffffffc00fc7947 */ /* 0x000fc0000383ffff */
[----:B------:R-:W-:-:S00]  /*0f10*/  NOP ;  /* 0x0000000000007918 */ /* 0x000fc00000000000 */
        /* <DEDUP_REMOVED lines=14> */
.L_x_12:


//--------------------- .nv.global.init           --------------------------
	.section	.nv.global.init,"aw",@progbits
.nv.global.init:
	.type		$str$2,@object
	.size		$str$2,($str - $str$2)
$str$2:
        /*0000*/ 	.byte	0x5b, 0x25, 0x64, 0x5d, 0x20, 0x25, 0x6c, 0x66, 0x0a, 0x20, 0x00
	.type		$str,@object
	.size		$str,($str$1 - $str)
$str:
        /*000b*/ 	.byte	0x5b, 0x25, 0x64, 0x2c, 0x25, 0x64, 0x5d, 0x20, 0x25, 0x6c, 0x66, 0x2c, 0x20, 0x25, 0x6c, 0x66
        /*001b*/ 	.byte	0x2c, 0x20, 0x25, 0x6c, 0x66, 0x0a, 0x0a, 0x00
	.type		$str$1,@object
	.size		$str$1,(.L_2 - $str$1)
$str$1:
        /*0023*/ 	.byte	0x5b, 0x25, 0x64, 0x5d, 0x20, 0x4d, 0x41, 0x58, 0x20, 0x4f, 0x4e, 0x20, 0x58, 0x20, 0x49, 0x53
        /*0033*/ 	.byte	0x20, 0x25, 0x66, 0x20, 0x4f, 0x56, 0x45, 0x52, 0x20, 0x25, 0x66, 0x20, 0x41, 0x4e, 0x44, 0x20
        /*0043*/ 	.byte	0x25, 0x66, 0x0a, 0x00
.L_2:


//--------------------- .nv.shared._Z10ComputeBoxPdS_S_S_S_S_S_iS_ --------------------------
	.section	.nv.shared._Z10ComputeBoxPdS_S_S_S_S_S_iS_,"aw",@nobits
	.sectionflags	@""
	.align	16
	.zero		1024


//--------------------- .nv.shared.reserved.0     --------------------------
	.section	.nv.shared.reserved.0,"aw",@nobits
	.weak		__nv_reservedSMEM_offset_0_alias
	.size		__nv_reservedSMEM_offset_0_alias, 0, 64
	.other		__nv_reservedSMEM_offset_0_alias,@"STO_CUDA_RESERVED_SHARED STV_DEFAULT"
__nv_reservedSMEM_offset_0_alias:
	.zero		0
	.zero		64


//--------------------- .nv.global                --------------------------
	.section	.nv.global,"aw",@nobits
	.align	8
.nv.global:
	.type		rres,@object
	.size		rres,(.L_0 - rres)
rres:
	.zero		48
.L_0:


//--------------------- .nv.constant0._Z10ComputeBoxPdS_S_S_S_S_S_iS_ --------------------------
	.section	.nv.constant0._Z10ComputeBoxPdS_S_S_S_S_S_iS_,"a",@progbits
	.sectionflags	@""
	.align	4
.nv.constant0._Z10ComputeBoxPdS_S_S_S_S_S_iS_:
	.zero		968


//--------------------- SYMBOLS --------------------------

	.type		.nv.reservedSmem.offset0,@object
	.size		.nv.reservedSmem.offset0,0x4
	.type		.nv.reservedSmem.cap,@object
	.size		.nv.reservedSmem.cap,0x4
	.type		vprintf,@function
